	.headerflags	@"EF_CUDA_TEXMODE_UNIFIED EF_CUDA_64BIT_ADDRESS EF_CUDA_ACCELERATORS EF_CUDA_SM90 EF_CUDA_VIRTUAL_SM(EF_CUDA_SM90)"
	.elftype	@"ET_EXEC"


//--------------------- .nv.info                  --------------------------
	.section	.nv.info,"",@"SHT_CUDA_INFO"
	.align	4


	//----- nvinfo : EIATTR_REGCOUNT
	.align		4
        /*0000*/ 	.byte	0x04, 0x2f
        /*0002*/ 	.short	(.L_2 - .L_1)
	.align		4
.L_1:
        /*0004*/ 	.word	index@(triton_)
        /*0008*/ 	.word	0x00000020


	//----- nvinfo : EIATTR_MIN_STACK_SIZE
	.align		4
.L_2:
        /*000c*/ 	.byte	0x04, 0x12
        /*000e*/ 	.short	(.L_4 - .L_3)
	.align		4
.L_3:
        /*0010*/ 	.word	index@(triton_)
        /*0014*/ 	.word	0x00000000


	//----- nvinfo : EIATTR_FRAME_SIZE
	.align		4
.L_4:
        /*0018*/ 	.byte	0x04, 0x11
        /*001a*/ 	.short	(.L_6 - .L_5)
	.align		4
.L_5:
        /*001c*/ 	.word	index@(triton_)
        /*0020*/ 	.word	0x00000000


	//----- nvinfo : EIATTR_MIN_STACK_SIZE
	.align		4
.L_6:
        /*0024*/ 	.byte	0x04, 0x12
        /*0026*/ 	.short	(.L_8 - .L_7)
	.align		4
.L_7:
        /*0028*/ 	.word	index@(triton_)
        /*002c*/ 	.word	0x00000000
.L_8:


//--------------------- .nv.info.triton_          --------------------------
	.section	.nv.info.triton_,"",@"SHT_CUDA_INFO"
	.sectionflags	@""
	.align	4


	//----- nvinfo : EIATTR_CUDA_API_VERSION
	.align		4
        /*0000*/ 	.byte	0x04, 0x37
        /*0002*/ 	.short	(.L_10 - .L_9)
.L_9:
        /*0004*/ 	.word	0x0000007c


	//----- nvinfo : EIATTR_KPARAM_INFO
	.align		4
.L_10:
        /*0008*/ 	.byte	0x04, 0x17
        /*000a*/ 	.short	(.L_12 - .L_11)
.L_11:
        /*000c*/ 	.word	0x00000000
        /*0010*/ 	.short	0x0006
        /*0012*/ 	.short	0x002c
        /*0014*/ 	.byte	0x00, 0xf0, 0x11, 0x00


	//----- nvinfo : EIATTR_KPARAM_INFO
	.align		4
.L_12:
        /*0018*/ 	.byte	0x04, 0x17
        /*001a*/ 	.short	(.L_14 - .L_13)
.L_13:
        /*001c*/ 	.word	0x00000000
        /*0020*/ 	.short	0x0005
        /*0022*/ 	.short	0x0028
        /*0024*/ 	.byte	0x00, 0xf0, 0x11, 0x00


	//----- nvinfo : EIATTR_KPARAM_INFO
	.align		4
.L_14:
        /*0028*/ 	.byte	0x04, 0x17
        /*002a*/ 	.short	(.L_16 - .L_15)
.L_15:
        /*002c*/ 	.word	0x00000000
        /*0030*/ 	.short	0x0004
        /*0032*/ 	.short	0x0020
        /*0034*/ 	.byte	0x00, 0xf0, 0x21, 0x00


	//----- nvinfo : EIATTR_KPARAM_INFO
	.align		4
.L_16:
        /*0038*/ 	.byte	0x04, 0x17
        /*003a*/ 	.short	(.L_18 - .L_17)
.L_17:
        /*003c*/ 	.word	0x00000000
        /*0040*/ 	.short	0x0003
        /*0042*/ 	.short	0x0018
        /*0044*/ 	.byte	0x00, 0xf0, 0x21, 0x00


	//----- nvinfo : EIATTR_KPARAM_INFO
	.align		4
.L_18:
        /*0048*/ 	.byte	0x04, 0x17
        /*004a*/ 	.short	(.L_20 - .L_19)
.L_19:
        /*004c*/ 	.word	0x00000000
        /*0050*/ 	.short	0x0002
        /*0052*/ 	.short	0x0010
        /*0054*/ 	.byte	0x00, 0xf0, 0x21, 0x00


	//----- nvinfo : EIATTR_KPARAM_INFO
	.align		4
.L_20:
        /*0058*/ 	.byte	0x04, 0x17
        /*005a*/ 	.short	(.L_22 - .L_21)
.L_21:
        /*005c*/ 	.word	0x00000000
        /*0060*/ 	.short	0x0001
        /*0062*/ 	.short	0x0008
        /*0064*/ 	.byte	0x00, 0xf0, 0x21, 0x00


	//----- nvinfo : EIATTR_KPARAM_INFO
	.align		4
.L_22:
        /*0068*/ 	.byte	0x04, 0x17
        /*006a*/ 	.short	(.L_24 - .L_23)
.L_23:
        /*006c*/ 	.word	0x00000000
        /*0070*/ 	.short	0x0000
        /*0072*/ 	.short	0x0000
        /*0074*/ 	.byte	0x00, 0xf0, 0x21, 0x00


	//----- nvinfo : EIATTR_SPARSE_MMA_MASK
	.align		4
.L_24:
        /*0078*/ 	.byte	0x03, 0x50
        /*007a*/ 	.short	0x0000


	//----- nvinfo : EIATTR_MAXREG_COUNT
	.align		4
        /*007c*/ 	.byte	0x03, 0x1b
        /*007e*/ 	.short	0x00ff


	//----- nvinfo : EIATTR_COOP_GROUP_MASK_REGIDS
	.align		4
        /*0080*/ 	.byte	0x04, 0x29
        /*0082*/ 	.short	(.L_26 - .L_25)


	//   ....[0]....
.L_25:
        /*0084*/ 	.word	0xffffffff


	//   ....[1]....
        /*0088*/ 	.word	0xffffffff


	//----- nvinfo : EIATTR_COOP_GROUP_INSTR_OFFSETS
	.align		4
.L_26:
        /*008c*/ 	.byte	0x04, 0x28
        /*008e*/ 	.short	(.L_28 - .L_27)


	//   ....[0]....
.L_27:
        /*0090*/ 	.word	0x00000c00


	//   ....[1]....
        /*0094*/ 	.word	0x00000c60


	//----- nvinfo : EIATTR_EXIT_INSTR_OFFSETS
	.align		4
.L_28:
        /*0098*/ 	.byte	0x04, 0x1c
        /*009a*/ 	.short	(.L_30 - .L_29)


	//   ....[0]....
.L_29:
        /*009c*/ 	.word	0x00001350


	//----- nvinfo : EIATTR_MAX_THREADS
	.align		4
.L_30:
        /*00a0*/ 	.byte	0x04, 0x05
        /*00a2*/ 	.short	(.L_32 - .L_31)
.L_31:
        /*00a4*/ 	.word	0x00000080
        /*00a8*/ 	.word	0x00000001
        /*00ac*/ 	.word	0x00000001


	//----- nvinfo : EIATTR_CBANK_PARAM_SIZE
	.align		4
.L_32:
        /*00b0*/ 	.byte	0x03, 0x19
        /*00b2*/ 	.short	0x0030


	//----- nvinfo : EIATTR_PARAM_CBANK
	.align		4
        /*00b4*/ 	.byte	0x04, 0x0a
        /*00b6*/ 	.short	(.L_34 - .L_33)
	.align		4
.L_33:
        /*00b8*/ 	.word	index@(.nv.constant0.triton_)
        /*00bc*/ 	.short	0x0210
        /*00be*/ 	.short	0x0030


	//----- nvinfo : EIATTR_SW_WAR
	.align		4
.L_34:
        /*00c0*/ 	.byte	0x04, 0x36
        /*00c2*/ 	.short	(.L_36 - .L_35)
.L_35:
        /*00c4*/ 	.word	0x00000008
.L_36:


//--------------------- .nv.callgraph             --------------------------
	.section	.nv.callgraph,"",@"SHT_CUDA_CALLGRAPH"
	.align	4
	.sectionentsize	8
	.align		4
        /*0000*/ 	.word	0x00000000
	.align		4
        /*0004*/ 	.word	0xffffffff
	.align		4
        /*0008*/ 	.word	0x00000000
	.align		4
        /*000c*/ 	.word	0xfffffffe
	.align		4
        /*0010*/ 	.word	0x00000000
	.align		4
        /*0014*/ 	.word	0xfffffffd
	.align		4
        /*0018*/ 	.word	0x00000000
	.align		4
        /*001c*/ 	.word	0xfffffffc


//--------------------- .nv.constant4             --------------------------
	.section	.nv.constant4,"a",@progbits
	.align	8
	.align		8
.nv.constant4:
        /*0000*/ 	.dword	_$_str


//--------------------- .text.triton_             --------------------------
	.section	.text.triton_,"ax",@progbits
	.align	128
        .global         triton_
        .type           triton_,@function
        .size           triton_,(.L_x_3 - triton_)
        .other          triton_,@"STO_CUDA_ENTRY STV_DEFAULT"
triton_:
.text.triton_:
[----:B------:R-:W0:Y:S02]  /*0000*/  LDC R1, c[0x0][0x28] ;  /* 0x00000a00ff017b82 */ /* 0x000e240000000800 */
[----:B------:R-:W1:Y:S01]  /*0010*/  S2R R4, SR_TID.X ;  /* 0x0000000000047919 */ /* 0x000e620000002100 */
[----:B------:R-:W2:Y:S01]  /*0020*/  LDC.64 R12, c[0x0][0x210] ;  /* 0x00008400ff0c7b82 */ /* 0x000ea20000000a00 */
[----:B------:R-:W-:Y:S01]  /*0030*/  ULDC.64 UR4, c[0x0][0x208] ;  /* 0x0000820000047ab9 */ /* 0x000fe20000000a00 */
[----:B------:R-:W3:Y:S06]  /*0040*/  S2R R10, SR_CTAID.X ;  /* 0x00000000000a7919 */ /* 0x000eec0000002500 */
[----:B------:R-:W4:Y:S01]  /*0050*/  LDC.64 R6, c[0x0][0x218] ;  /* 0x00008600ff067b82 */ /* 0x000f220000000a00 */
[----:B-1----:R-:W-:-:S02]  /*0060*/  SHF.R.U32.HI R5, RZ, 0x1, R4 ;  /* 0x00000001ff057819 */ /* 0x002fc40000011604 */
[----:B------:R-:W-:Y:S02]  /*0070*/  SHF.L.U32 R2, R4, 0x2, RZ ;  /* 0x0000000204027819 */ /* 0x000fe400000006ff */
[----:B---3--:R-:W-:Y:S02]  /*0080*/  SHF.L.U32 R0, R10, 0x6, RZ ;  /* 0x000000060a007819 */ /* 0x008fe400000006ff */
[----:B------:R-:W-:Y:S02]  /*0090*/  SGXT.U32 R5, R5, 0x6 ;  /* 0x000000060505781a */ /* 0x000fe40000000000 */
[----:B------:R-:W-:Y:S02]  /*00a0*/  LOP3.LUT R11, R2, 0x4, RZ, 0xc0, !PT ;  /* 0x00000004020b7812 */ /* 0x000fe400078ec0ff */
[----:B------:R-:W-:-:S03]  /*00b0*/  LOP3.LUT R0, R0, R5, RZ, 0xfc, !PT ;  /* 0x0000000500007212 */ /* 0x000fc600078efcff */
[----:B----4-:R-:W-:-:S04]  /*00c0*/  IMAD.WIDE.U32 R8, R11, 0x2, R6 ;  /* 0x000000020b087825 */ /* 0x010fc800078e0006 */
[----:B------:R-:W-:Y:S02]  /*00d0*/  IMAD R3, R0, 0xc00, R11 ;  /* 0x00000c0000037824 */ /* 0x000fe400078e020b */
[----:B------:R-:W3:Y:S02]  /*00e0*/  LDG.E.EL.64 R8, desc[UR4][R8.64] ;  /* 0x0000000408087981 */ /* 0x000ee4000c2e1b00 */
[----:B--2---:R-:W-:-:S06]  /*00f0*/  IMAD.WIDE R2, R3, 0x2, R12 ;  /* 0x0000000203027825 */ /* 0x004fcc00078e020c */
[----:B------:R-:W2:Y:S01]  /*0100*/  LDG.E.EL.64 R2, desc[UR4][R2.64] ;  /* 0x0000000402027981 */ /* 0x000ea2000c2e1b00 */
[----:B------:R-:W-:-:S05]  /*0110*/  LEA R0, R10, R5, 0x6 ;  /* 0x000000050a007211 */ /* 0x000fca00078e30ff */
[----:B------:R-:W-:Y:S01]  /*0120*/  IMAD R0, R0, 0xc00, R11 ;  /* 0x00000c0000007824 */ /* 0x000fe200078e020b */
[----:B------:R-:W-:Y:S02]  /*0130*/  HFMA2.MMA R20, -RZ, RZ, 0, 0 ;  /* 0x00000000ff147435 */ /* 0x000fe400000001ff */
[----:B------:R-:W-:Y:S01]  /*0140*/  HFMA2.MMA R16, -RZ, RZ, 0, 0 ;  /* 0x00000000ff107435 */ /* 0x000fe200000001ff */
[----:B------:R-:W-:Y:S02]  /*0150*/  MOV R18, 0x3f800000 ;  /* 0x3f80000000127802 */ /* 0x000fe40000000f00 */
[----:B------:R-:W-:Y:S02]  /*0160*/  MOV R23, 0x3f800000 ;  /* 0x3f80000000177802 */ /* 0x000fe40000000f00 */
[C---:B---3--:R-:W-:Y:S02]  /*0170*/  PRMT R14, R9.reuse, 0x7632, R14 ;  /* 0x00007632090e7816 */ /* 0x048fe4000000000e */
[----:B------:R-:W-:-:S02]  /*0180*/  SHF.L.U32 R17, R9, 0x10, RZ ;  /* 0x0000001009117819 */ /* 0x000fc400000006ff */
[C---:B--2---:R-:W-:Y:S02]  /*0190*/  PRMT R10, R3.reuse, 0x7632, R10 ;  /* 0x00007632030a7816 */ /* 0x044fe4000000000a */
[----:B------:R-:W-:Y:S02]  /*01a0*/  SHF.L.U32 R22, R3, 0x10, RZ ;  /* 0x0000001003167819 */ /* 0x000fe400000006ff */
[----:B------:R-:W-:Y:S02]  /*01b0*/  LOP3.LUT R3, R4, 0x1, RZ, 0xc0, !PT ;  /* 0x0000000104037812 */ /* 0x000fe400078ec0ff */
[----:B------:R-:W-:Y:S02]  /*01c0*/  PRMT R11, R8, 0x7632, R11 ;  /* 0x00007632080b7816 */ /* 0x000fe4000000000b */
[----:B------:R-:W-:Y:S01]  /*01d0*/  PRMT R5, R2, 0x7632, R5 ;  /* 0x0000763202057816 */ /* 0x000fe20000000005 */
[----:B------:R-:W-:Y:S01]  /*01e0*/  IMAD.WIDE.U32 R6, R3, 0x8, R6 ;  /* 0x0000000803067825 */ /* 0x000fe200078e0006 */
[----:B------:R-:W-:-:S03]  /*01f0*/  SHF.L.U32 R15, R8, 0x10, RZ ;  /* 0x00000010080f7819 */ /* 0x000fc600000006ff */
[----:B------:R-:W-:Y:S01]  /*0200*/  FADD R22, R22, R17 ;  /* 0x0000001116167221 */ /* 0x000fe20000000000 */
[----:B------:R-:W-:Y:S02]  /*0210*/  SHF.L.U32 R24, R2, 0x10, RZ ;  /* 0x0000001002187819 */ /* 0x000fe400000006ff */
[----:B------:R-:W-:Y:S02]  /*0220*/  SHF.L.U32 R19, R14, 0x10, RZ ;  /* 0x000000100e137819 */ /* 0x000fe400000006ff */
[----:B------:R-:W-:Y:S01]  /*0230*/  SHF.L.U32 R10, R10, 0x10, RZ ;  /* 0x000000100a0a7819 */ /* 0x000fe200000006ff */
[----:B------:R-:W-:Y:S01]  /*0240*/  IMAD.U32 R2, R11, 0x10000, RZ ;  /* 0x000100000b027824 */ /* 0x000fe200078e00ff */
[----:B------:R-:W-:Y:S02]  /*0250*/  SHF.L.U32 R5, R5, 0x10, RZ ;  /* 0x0000001005057819 */ /* 0x000fe400000006ff */
[----:B------:R-:W-:Y:S01]  /*0260*/  IADD3 R17, P0, R6, 0x10, RZ ;  /* 0x0000001006117810 */ /* 0x000fe20007f1e0ff */
[----:B------:R-:W-:Y:S01]  /*0270*/  HFMA2.MMA R14, -RZ, RZ, 1.875, 0 ;  /* 0x3f800000ff0e7435 */ /* 0x000fe200000001ff */
[----:B------:R-:W-:Y:S01]  /*0280*/  FADD R24, R24, R15 ;  /* 0x0000000f18187221 */ /* 0x000fe20000000000 */
[----:B------:R-:W-:Y:S01]  /*0290*/  FADD R19, R10, R19 ;  /* 0x000000130a137221 */ /* 0x000fe20000000000 */
[----:B------:R-:W-:Y:S01]  /*02a0*/  FADD R21, R5, R2 ;  /* 0x0000000205157221 */ /* 0x000fe20000000000 */
[----:B------:R-:W-:Y:S01]  /*02b0*/  IMAD.MOV.U32 R15, RZ, RZ, 0x3f800000 ;  /* 0x3f800000ff0f7424 */ /* 0x000fe200078e00ff */
[----:B------:R-:W-:-:S02]  /*02c0*/  CS2R R10, SRZ ;  /* 0x00000000000a7805 */ /* 0x000fc4000001ff00 */
[----:B------:R-:W-:Y:S02]  /*02d0*/  MOV R9, RZ ;  /* 0x000000ff00097202 */ /* 0x000fe40000000f00 */
[----:B------:R-:W-:-:S07]  /*02e0*/  IADD3.X R8, RZ, R7, RZ, P0, !PT ;  /* 0x00000007ff087210 */ /* 0x000fce00007fe4ff */
.L_x_0:
[----:B------:R-:W-:Y:S02]  /*02f0*/  IADD3 R3, R0, 0x8, RZ ;  /* 0x0000000800037810 */ /* 0x000fe40007ffe0ff */
[----:B------:R-:W-:Y:S02]  /*0300*/  MOV R4, R17 ;  /* 0x0000001100047202 */ /* 0x000fe40000000f00 */
[----:B------:R-:W-:Y:S02]  /*0310*/  IADD3 R3, R3, R16, RZ ;  /* 0x0000001003037210 */ /* 0x000fe40007ffe0ff */
[----:B------:R-:W-:-:S03]  /*0320*/  MOV R5, R8 ;  /* 0x0000000800057202 */ /* 0x000fc60000000f00 */
[----:B------:R-:W-:-:S03]  /*0330*/  IMAD.WIDE R2, R3, 0x2, R12 ;  /* 0x0000000203027825 */ /* 0x000fc600078e020c */
[----:B------:R-:W2:Y:S04]  /*0340*/  LDG.E.EL.64 R4, desc[UR4][R4.64] ;  /* 0x0000000404047981 */ /* 0x000ea8000c2e1b00 */
[----:B------:R-:W3:Y:S01]  /*0350*/  LDG.E.EL.64 R2, desc[UR4][R2.64] ;  /* 0x0000000402027981 */ /* 0x000ee2000c2e1b00 */
[----:B------:R-:W-:Y:S01]  /*0360*/  FADD R18, R18, 1 ;  /* 0x3f80000012127421 */ /* 0x000fe20000000000 */
[----:B------:R-:W-:Y:S01]  /*0370*/  FADD R23, R23, 1 ;  /* 0x3f80000017177421 */ /* 0x000fe20000000000 */
[----:B------:R-:W-:Y:S01]  /*0380*/  FADD R15, R15, 1 ;  /* 0x3f8000000f0f7421 */ /* 0x000fe20000000000 */
[----:B------:R-:W-:Y:S01]  /*0390*/  FADD R14, R14, 1 ;  /* 0x3f8000000e0e7421 */ /* 0x000fe20000000000 */
[C---:B------:R-:W-:Y:S01]  /*03a0*/  FMUL R29, R18.reuse, 0.25 ;  /* 0x3e800000121d7820 */ /* 0x040fe20000400000 */
[----:B------:R-:W-:Y:S01]  /*03b0*/  FSETP.GEU.AND P1, PT, |R18|, 1.175494350822287508e-38, PT ;  /* 0x008000001200780b */ /* 0x000fe20003f2e200 */
[----:B------:R-:W-:Y:S01]  /*03c0*/  VIADD R16, R16, 0x8 ;  /* 0x0000000810107836 */ /* 0x000fe20000000000 */
[----:B------:R-:W-:-:S04]  /*03d0*/  FSETP.GT.AND P0, PT, |R18|, 8.50705917302346158658e+37, PT ;  /* 0x7e8000001200780b */ /* 0x000fc80003f04200 */
[----:B------:R-:W-:-:S07]  /*03e0*/  FSEL R29, R29, R18, P0 ;  /* 0x000000121d1d7208 */ /* 0x000fce0000000000 */
[----:B------:R-:W-:-:S06]  /*03f0*/  @!P1 FMUL R29, R29, 16777216 ;  /* 0x4b8000001d1d9820 */ /* 0x000fcc0000400000 */
[----:B------:R-:W1:Y:S01]  /*0400*/  MUFU.RCP R29, R29 ;  /* 0x0000001d001d7308 */ /* 0x000e620000001000 */
[C---:B--2---:R-:W-:Y:S01]  /*0410*/  PRMT R26, R4.reuse, 0x7632, R26 ;  /* 0x00007632041a7816 */ /* 0x044fe2000000001a */
[----:B------:R-:W-:Y:S01]  /*0420*/  IMAD.U32 R28, R4, 0x10000, RZ ;  /* 0x00010000041c7824 */ /* 0x000fe200078e00ff */
[----:B---3--:R-:W-:Y:S02]  /*0430*/  PRMT R25, R2, 0x7632, R25 ;  /* 0x0000763202197816 */ /* 0x008fe40000000019 */
[----:B------:R-:W-:Y:S02]  /*0440*/  SHF.L.U32 R26, R26, 0x10, RZ ;  /* 0x000000101a1a7819 */ /* 0x000fe400000006ff */
[----:B------:R-:W-:Y:S02]  /*0450*/  SHF.L.U32 R27, R2, 0x10, RZ ;  /* 0x00000010021b7819 */ /* 0x000fe400000006ff */
[----:B------:R-:W-:-:S03]  /*0460*/  SHF.L.U32 R25, R25, 0x10, RZ ;  /* 0x0000001019197819 */ /* 0x000fc600000006ff */
[----:B------:R-:W-:Y:S01]  /*0470*/  FADD R27, R27, R28 ;  /* 0x0000001c1b1b7221 */ /* 0x000fe20000000000 */
[----:B------:R-:W-:Y:S01]  /*0480*/  SHF.L.U32 R28, R5, 0x10, RZ ;  /* 0x00000010051c7819 */ /* 0x000fe200000006ff */
[----:B------:R-:W-:Y:S01]  /*0490*/  FADD R26, R25, R26 ;  /* 0x0000001a191a7221 */ /* 0x000fe20000000000 */
[C---:B------:R-:W-:Y:S02]  /*04a0*/  SHF.L.U32 R25, R3.reuse, 0x10, RZ ;  /* 0x0000001003197819 */ /* 0x040fe400000006ff */
[----:B------:R-:W-:Y:S02]  /*04b0*/  PRMT R3, R3, 0x7632, R3 ;  /* 0x0000763203037816 */ /* 0x000fe40000000003 */
[----:B------:R-:W-:Y:S01]  /*04c0*/  PRMT R5, R5, 0x7632, R5 ;  /* 0x0000763205057816 */ /* 0x000fe20000000005 */
[----:B------:R-:W-:Y:S01]  /*04d0*/  FADD R25, R25, R28 ;  /* 0x0000001c19197221 */ /* 0x000fe20000000000 */
[----:B------:R-:W-:Y:S01]  /*04e0*/  SHF.L.U32 R3, R3, 0x10, RZ ;  /* 0x0000001003037819 */ /* 0x000fe200000006ff */
[----:B------:R-:W-:Y:S01]  /*04f0*/  FADD R28, R26, -R21 ;  /* 0x800000151a1c7221 */ /* 0x000fe20000000000 */
[----:B------:R-:W-:-:S05]  /*0500*/  SHF.L.U32 R4, R5, 0x10, RZ ;  /* 0x0000001005047819 */ /* 0x000fca00000006ff */
[----:B------:R-:W-:Y:S01]  /*0510*/  FADD R4, R3, R4 ;  /* 0x0000000403047221 */ /* 0x000fe20000000000 */
[----:B------:R-:W-:-:S04]  /*0520*/  FADD R3, R27, -R24 ;  /* 0x800000181b037221 */ /* 0x000fc80000000000 */
[----:B------:R-:W-:-:S05]  /*0530*/  FMUL R2, R3, 0.25 ;  /* 0x3e80000003027820 */ /* 0x000fca0000400000 */
[----:B------:R-:W-:Y:S02]  /*0540*/  FSEL R2, R2, R3, P0 ;  /* 0x0000000302027208 */ /* 0x000fe40000000000 */
[----:B------:R-:W-:-:S03]  /*0550*/  FSETP.GT.AND P0, PT, |R23|, 8.50705917302346158658e+37, PT ;  /* 0x7e8000001700780b */ /* 0x000fc60003f04200 */
[----:B------:R-:W-:Y:S01]  /*0560*/  @!P1 FMUL R2, R2, 16777216 ;  /* 0x4b80000002029820 */ /* 0x000fe20000400000 */
[----:B------:R-:W-:-:S03]  /*0570*/  FSETP.GEU.AND P1, PT, |R23|, 1.175494350822287508e-38, PT ;  /* 0x008000001700780b */ /* 0x000fc60003f2e200 */
[----:B-1----:R-:W-:Y:S01]  /*0580*/  FFMA R24, R29, R2, R24 ;  /* 0x000000021d187223 */ /* 0x002fe20000000018 */
[----:B------:R-:W-:-:S03]  /*0590*/  FMUL R2, R23, 0.25 ;  /* 0x3e80000017027820 */ /* 0x000fc60000400000 */
[----:B------:R-:W-:Y:S02]  /*05a0*/  FADD R27, R27, -R24 ;  /* 0x800000181b1b7221 */ /* 0x000fe40000000000 */
[----:B------:R-:W-:Y:S02]  /*05b0*/  FSEL R5, R2, R23, P0 ;  /* 0x0000001702057208 */ /* 0x000fe40000000000 */
[----:B------:R-:W-:Y:S01]  /*05c0*/  FFMA R20, R3, R27, R20 ;  /* 0x0000001b03147223 */ /* 0x000fe20000000014 */
[----:B------:R-:W-:Y:S02]  /*05d0*/  FMUL R3, R28, 0.25 ;  /* 0x3e8000001c037820 */ /* 0x000fe40000400000 */
[----:B------:R-:W-:-:S03]  /*05e0*/  @!P1 FMUL R5, R5, 16777216 ;  /* 0x4b80000005059820 */ /* 0x000fc60000400000 */
[----:B------:R-:W-:Y:S01]  /*05f0*/  FSEL R3, R3, R28, P0 ;  /* 0x0000001c03037208 */ /* 0x000fe20000000000 */
[----:B------:R-:W1:Y:S01]  /*0600*/  MUFU.RCP R2, R5 ;  /* 0x0000000500027308 */ /* 0x000e620000001000 */
        /* <DEDUP_REMOVED lines=8> */
[----:B------:R-:W-:Y:S02]  /*0690*/  FADD R3, R25, -R22 ;  /* 0x8000001619037221 */ /* 0x000fe40000000000 */
[----:B------:R-:W-:Y:S02]  /*06a0*/  @!P1 FMUL R26, R26, 16777216 ;  /* 0x4b8000001a1a9820 */ /* 0x000fe40000400000 */
[----:B------:R-:W-:Y:S02]  /*06b0*/  FMUL R28, R3, 0.25 ;  /* 0x3e800000031c7820 */ /* 0x000fe40000400000 */
[----:B------:R1:W2:Y:S03]  /*06c0*/  MUFU.RCP R5, R26 ;  /* 0x0000001a00057308 */ /* 0x0002a60000001000 */
[----:B------:R-:W-:-:S02]  /*06d0*/  FSEL R28, R28, R3, P0 ;  /* 0x000000031c1c7208 */ /* 0x000fc40000000000 */
[----:B------:R-:W-:-:S03]  /*06e0*/  FSETP.GT.AND P0, PT, |R14|, 8.50705917302346158658e+37, PT ;  /* 0x7e8000000e00780b */ /* 0x000fc60003f04200 */
[----:B------:R-:W-:Y:S01]  /*06f0*/  @!P1 FMUL R28, R28, 16777216 ;  /* 0x4b8000001c1c9820 */ /* 0x000fe20000400000 */
[----:B------:R-:W-:Y:S01]  /*0700*/  FSETP.GEU.AND P1, PT, |R14|, 1.175494350822287508e-38, PT ;  /* 0x008000000e00780b */ /* 0x000fe20003f2e200 */
[----:B-1----:R-:W-:Y:S02]  /*0710*/  FADD R26, R4, -R19 ;  /* 0x80000013041a7221 */ /* 0x002fe40000000000 */
[----:B--2---:R-:W-:Y:S01]  /*0720*/  FFMA R22, R5, R28, R22 ;  /* 0x0000001c05167223 */ /* 0x004fe20000000016 */
        /* <DEDUP_REMOVED lines=8> */
[----:B------:R-:W-:-:S03]  /*07b0*/  ISETP.GE.U32.AND P0, PT, R16, 0xbf8, PT ;  /* 0x00000bf81000780c */ /* 0x000fc60003f06070 */
[----:B------:R-:W-:Y:S01]  /*07c0*/  @!P1 FMUL R3, R3, 16777216 ;  /* 0x4b80000003039820 */ /* 0x000fe20000400000 */
[----:B------:R-:W-:-:S04]  /*07d0*/  IADD3 R17, P1, R17, 0x10, RZ ;  /* 0x0000001011117810 */ /* 0x000fc80007f3e0ff */
[----:B------:R-:W-:Y:S01]  /*07e0*/  IADD3.X R8, RZ, R8, RZ, P1, !PT ;  /* 0x00000008ff087210 */ /* 0x000fe20000ffe4ff */
[----:B-1----:R-:W-:-:S04]  /*07f0*/  FFMA R19, R28, R3, R19 ;  /* 0x000000031c137223 */ /* 0x002fc80000000013 */
[----:B------:R-:W-:-:S04]  /*0800*/  FADD R4, R4, -R19 ;  /* 0x8000001304047221 */ /* 0x000fc80000000000 */
[----:B------:R-:W-:Y:S01]  /*0810*/  FFMA R9, R26, R4, R9 ;  /* 0x000000041a097223 */ /* 0x000fe20000000009 */
[----:B------:R-:W-:Y:S06]  /*0820*/  @!P0 BRA `(.L_x_0) ;  /* 0xfffffff800b08947 */ /* 0x000fec000383ffff */
[----:B------:R-:W-:Y:S01]  /*0830*/  FADD R4, R18, R23 ;  /* 0x0000001712047221 */ /* 0x000fe20000000000 */
[----:B------:R-:W-:Y:S01]  /*0840*/  FMUL R26, R23, 0.25 ;  /* 0x3e800000171a7820 */ /* 0x000fe20000400000 */
[----:B------:R-:W-:Y:S01]  /*0850*/  FMUL R27, R14, 0.25 ;  /* 0x3e8000000e1b7820 */ /* 0x000fe20000400000 */
[----:B------:R-:W-:Y:S01]  /*0860*/  FADD R11, R20, R11 ;  /* 0x0000000b140b7221 */ /* 0x000fe20000000000 */
[C---:B------:R-:W-:Y:S01]  /*0870*/  FMUL R3, R4.reuse, 0.25 ;  /* 0x3e80000004037820 */ /* 0x040fe20000400000 */
[C---:B------:R-:W-:Y:S01]  /*0880*/  FSETP.GEU.AND P0, PT, |R4|.reuse, 1.175494350822287508e-38, PT ;  /* 0x008000000400780b */ /* 0x040fe20003f0e200 */
[----:B------:R-:W-:Y:S01]  /*0890*/  FADD R5, R15, R4 ;  /* 0x000000040f057221 */ /* 0x000fe20000000000 */
[----:B------:R-:W-:Y:S01]  /*08a0*/  FSETP.GT.AND P4, PT, |R4|, 8.50705917302346158658e+37, PT ;  /* 0x7e8000000400780b */ /* 0x000fe20003f84200 */
[----:B------:R-:W-:Y:S02]  /*08b0*/  FADD R21, -R24, R21 ;  /* 0x0000001518157221 */ /* 0x000fe40000000100 */
[----:B------:R-:W-:Y:S01]  /*08c0*/  FMUL R8, R5, 0.25 ;  /* 0x3e80000005087820 */ /* 0x000fe20000400000 */
[----:B------:R-:W-:Y:S01]  /*08d0*/  FSEL R17, R3, R4, P4 ;  /* 0x0000000403117208 */ /* 0x000fe20002000000 */
[----:B------:R-:W-:Y:S01]  /*08e0*/  FADD R3, R14, R5 ;  /* 0x000000050e037221 */ /* 0x000fe20000000000 */
[----:B------:R-:W-:-:S02]  /*08f0*/  FSETP.GEU.AND P2, PT, |R5|, 1.175494350822287508e-38, PT ;  /* 0x008000000500780b */ /* 0x000fc40003f4e200 */
[----:B------:R-:W-:Y:S02]  /*0900*/  FSETP.GT.AND P1, PT, |R5|, 8.50705917302346158658e+37, PT ;  /* 0x7e8000000500780b */ /* 0x000fe40003f24200 */
[----:B------:R-:W-:Y:S01]  /*0910*/  FSETP.GEU.AND P3, PT, |R3|, 1.175494350822287508e-38, PT ;  /* 0x008000000300780b */ /* 0x000fe20003f6e200 */
[----:B------:R-:W-:Y:S01]  /*0920*/  @!P0 FMUL R17, R17, 16777216 ;  /* 0x4b80000011118820 */ /* 0x000fe20000400000 */
[----:B------:R-:W-:Y:S01]  /*0930*/  FSEL R16, R8, R5, P1 ;  /* 0x0000000508107208 */ /* 0x000fe20000800000 */
[----:B------:R-:W-:Y:S01]  /*0940*/  FMUL R8, R3, 0.25 ;  /* 0x3e80000003087820 */ /* 0x000fe20000400000 */
[----:B------:R-:W-:Y:S01]  /*0950*/  FSEL R26, R26, R23, P4 ;  /* 0x000000171a1a7208 */ /* 0x000fe20002000000 */
[----:B------:R-:W-:Y:S01]  /*0960*/  FMUL R23, R21, R21 ;  /* 0x0000001515177220 */ /* 0x000fe20000400000 */
[----:B------:R-:W-:Y:S01]  /*0970*/  FSETP.GT.AND P4, PT, |R3|, 8.50705917302346158658e+37, PT ;  /* 0x7e8000000300780b */ /* 0x000fe20003f84200 */
[----:B------:R-:W1:Y:S01]  /*0980*/  MUFU.RCP R17, R17 ;  /* 0x0000001100117308 */ /* 0x000e620000001000 */
[----:B------:R-:W-:Y:S01]  /*0990*/  FSEL R15, R2, R15, P1 ;  /* 0x0000000f020f7208 */ /* 0x000fe20000800000 */
[----:B------:R-:W-:Y:S01]  /*09a0*/  @!P2 FMUL R16, R16, 16777216 ;  /* 0x4b8000001010a820 */ /* 0x000fe20000400000 */
[----:B------:R-:W-:Y:S01]  /*09b0*/  FSEL R25, R8, R3, P4 ;  /* 0x0000000308197208 */ /* 0x000fe20002000000 */
[----:B------:R-:W-:Y:S01]  /*09c0*/  @!P0 FMUL R26, R26, 16777216 ;  /* 0x4b8000001a1a8820 */ /* 0x000fe20000400000 */
[----:B------:R-:W-:Y:S01]  /*09d0*/  FSETP.NEU.AND P0, PT, R4, RZ, PT ;  /* 0x000000ff0400720b */ /* 0x000fe20003f0d000 */
[----:B------:R-:W-:Y:S01]  /*09e0*/  @!P2 FMUL R15, R15, 16777216 ;  /* 0x4b8000000f0fa820 */ /* 0x000fe20000400000 */
[----:B------:R-:W-:Y:S01]  /*09f0*/  FMUL R23, R18, R23 ;  /* 0x0000001712177220 */ /* 0x000fe20000400000 */
[----:B------:R-:W2:Y:S01]  /*0a00*/  MUFU.RCP R16, R16 ;  /* 0x0000001000107308 */ /* 0x000ea20000001000 */
[----:B------:R-:W-:Y:S01]  /*0a10*/  @!P3 FMUL R25, R25, 16777216 ;  /* 0x4b8000001919b820 */ /* 0x000fe20000400000 */
[----:B------:R-:W-:Y:S01]  /*0a20*/  FSETP.NEU.AND P1, PT, R3, RZ, PT ;  /* 0x000000ff0300720b */ /* 0x000fe20003f2d000 */
[----:B-1----:R-:W-:-:S05]  /*0a30*/  FMUL R17, R17, R26 ;  /* 0x0000001a11117220 */ /* 0x002fca0000400000 */
[----:B------:R-:W1:Y:S01]  /*0a40*/  MUFU.RCP R2, R25 ;  /* 0x0000001900027308 */ /* 0x000e620000001000 */
[----:B------:R-:W-:Y:S02]  /*0a50*/  FSEL R20, R17, RZ, P0 ;  /* 0x000000ff11147208 */ /* 0x000fe40000000000 */
[----:B------:R-:W-:Y:S01]  /*0a60*/  FSEL R17, R27, R14, P4 ;  /* 0x0000000e1b117208 */ /* 0x000fe20002000000 */
[----:B--2---:R-:W-:Y:S01]  /*0a70*/  FMUL R16, R16, R15 ;  /* 0x0000000f10107220 */ /* 0x004fe20000400000 */
[----:B------:R-:W-:Y:S01]  /*0a80*/  FSETP.NEU.AND P0, PT, R5, RZ, PT ;  /* 0x000000ff0500720b */ /* 0x000fe20003f0d000 */
[----:B------:R-:W-:Y:S01]  /*0a90*/  FFMA R21, R21, R20, R24 ;  /* 0x0000001415157223 */ /* 0x000fe20000000018 */
[----:B------:R-:W-:Y:S01]  /*0aa0*/  FFMA R11, R20, R23, R11 ;  /* 0x00000017140b7223 */ /* 0x000fe2000000000b */
[----:B------:R-:W-:Y:S01]  /*0ab0*/  @!P3 FMUL R17, R17, 16777216 ;  /* 0x4b8000001111b820 */ /* 0x000fe20000400000 */
[----:B------:R-:W-:Y:S01]  /*0ac0*/  FSEL R16, R16, RZ, P0 ;  /* 0x000000ff10107208 */ /* 0x000fe20000000000 */
[----:B------:R-:W-:Y:S01]  /*0ad0*/  FADD R22, R22, -R21 ;  /* 0x8000001516167221 */ /* 0x000fe20000000000 */
[----:B------:R-:W-:Y:S01]  /*0ae0*/  FADD R11, R10, R11 ;  /* 0x0000000b0a0b7221 */ /* 0x000fe20000000000 */
[----:B-1----:R-:W-:Y:S01]  /*0af0*/  FMUL R17, R2, R17 ;  /* 0x0000001102117220 */ /* 0x002fe20000400000 */
[----:B------:R-:W-:Y:S01]  /*0b00*/  FADD R2, R3, R3 ;  /* 0x0000000303027221 */ /* 0x000fe20000000000 */
[C---:B------:R-:W-:Y:S01]  /*0b10*/  FMUL R15, R22.reuse, R22 ;  /* 0x00000016160f7220 */ /* 0x040fe20000400000 */
[----:B------:R-:W-:Y:S01]  /*0b20*/  FFMA R22, R22, R16, R21 ;  /* 0x0000001016167223 */ /* 0x000fe20000000015 */
[----:B------:R-:W-:Y:S01]  /*0b30*/  IMAD.MOV.U32 R25, RZ, RZ, -0x8 ;  /* 0xfffffff8ff197424 */ /* 0x000fe200078e00ff */
[----:B------:R-:W-:Y:S01]  /*0b40*/  FSEL R17, R17, RZ, P1 ;  /* 0x000000ff11117208 */ /* 0x000fe20000800000 */
[----:B------:R-:W-:Y:S01]  /*0b50*/  FMUL R15, R4, R15 ;  /* 0x0000000f040f7220 */ /* 0x000fe20000400000 */
[C---:B------:R-:W-:Y:S01]  /*0b60*/  FSETP.GT.AND P0, PT, |R2|.reuse, 8.50705917302346158658e+37, PT ;  /* 0x7e8000000200780b */ /* 0x040fe20003f04200 */
[--C-:B------:R-:W-:Y:S01]  /*0b70*/  FADD R19, R19, -R22.reuse ;  /* 0x8000001613137221 */ /* 0x100fe20000000000 */
[----:B------:R-:W-:Y:S01]  /*0b80*/  FSETP.GEU.AND P2, PT, |R2|, 1.175494350822287508e-38, PT ;  /* 0x008000000200780b */ /* 0x000fe20003f4e200 */
[----:B------:R-:W-:Y:S01]  /*0b90*/  FFMA R16, R16, R15, R11 ;  /* 0x0000000f10107223 */ /* 0x000fe2000000000b */
[----:B------:R-:W-:Y:S01]  /*0ba0*/  FSETP.NEU.AND P1, PT, R2, RZ, PT ;  /* 0x000000ff0200720b */ /* 0x000fe20003f2d000 */
[C---:B------:R-:W-:Y:S01]  /*0bb0*/  FMUL R10, R19.reuse, R19 ;  /* 0x00000013130a7220 */ /* 0x040fe20000400000 */
[----:B------:R-:W-:Y:S01]  /*0bc0*/  FFMA R4, R19, R17, R22 ;  /* 0x0000001113047223 */ /* 0x000fe20000000016 */
[----:B------:R-:W-:Y:S01]  /*0bd0*/  FADD R16, R9, R16 ;  /* 0x0000001009107221 */ /* 0x000fe20000000000 */
[----:B------:R-:W1:Y:S01]  /*0be0*/  S2R R19, SR_TID.X ;  /* 0x0000000000137919 */ /* 0x000e620000002100 */
[----:B------:R-:W-:-:S02]  /*0bf0*/  FMUL R10, R5, R10 ;  /* 0x0000000a050a7220 */ /* 0x000fc40000400000 */
[----:B------:R-:W2:Y:S02]  /*0c00*/  SHFL.BFLY PT, R5, R4, 0x1, 0x1f ;  /* 0x0c201f0004057f89 */ /* 0x000ea400000e0000 */
[----:B------:R-:W-:Y:S01]  /*0c10*/  @P0 FMUL R2, R2, 0.25 ;  /* 0x3e80000002020820 */ /* 0x000fe20000400000 */
[----:B------:R-:W-:Y:S01]  /*0c20*/  FFMA R16, R17, R10, R16 ;  /* 0x0000000a11107223 */ /* 0x000fe20000000010 */
[----:B------:R-:W-:Y:S01]  /*0c30*/  FSEL R17, R8, R3, P0 ;  /* 0x0000000308117208 */ /* 0x000fe20000000000 */
[----:B------:R-:W3:Y:S01]  /*0c40*/  LDC.64 R10, c[0x0][0x228] ;  /* 0x00008a00ff0a7b82 */ /* 0x000ee20000000a00 */
[----:B------:R-:W-:Y:S02]  /*0c50*/  @!P2 FMUL R2, R2, 16777216 ;  /* 0x4b8000000202a820 */ /* 0x000fe40000400000 */
[----:B------:R-:W4:Y:S01]  /*0c60*/  SHFL.BFLY PT, R15, R16, 0x1, 0x1f ;  /* 0x0c201f00100f7f89 */ /* 0x000f2200000e0000 */
[----:B------:R-:W-:-:S03]  /*0c70*/  @!P2 FMUL R17, R17, 16777216 ;  /* 0x4b8000001111a820 */ /* 0x000fc60000400000 */
[----:B------:R-:W5:Y:S01]  /*0c80*/  MUFU.RCP R2, R2 ;  /* 0x0000000200027308 */ /* 0x000f620000001000 */
[----:B------:R-:W3:Y:S01]  /*0c90*/  LDC.64 R8, c[0x0][0x220] ;  /* 0x00008800ff087b82 */ /* 0x000ee20000000a00 */
[----:B--2---:R-:W-:Y:S01]  /*0ca0*/  FADD R5, -R4, R5 ;  /* 0x0000000504057221 */ /* 0x004fe20000000100 */
[----:B-----5:R-:W-:-:S03]  /*0cb0*/  FMUL R17, R2, R17 ;  /* 0x0000001102117220 */ /* 0x020fc60000400000 */
[----:B------:R-:W-:Y:S01]  /*0cc0*/  FMUL R18, R5, R5 ;  /* 0x0000000505127220 */ /* 0x000fe20000400000 */
[----:B-1----:R-:W-:Y:S02]  /*0cd0*/  LOP3.LUT R19, R19, 0x1, RZ, 0xc0, !PT ;  /* 0x0000000113137812 */ /* 0x002fe400078ec0ff */
[----:B------:R-:W-:Y:S01]  /*0ce0*/  FSEL R17, R17, RZ, P1 ;  /* 0x000000ff11117208 */ /* 0x000fe20000800000 */
[----:B------:R-:W-:Y:S01]  /*0cf0*/  FMUL R18, R3, R18 ;  /* 0x0000001203127220 */ /* 0x000fe20000400000 */
[----:B------:R-:W-:Y:S01]  /*0d00*/  HFMA2.MMA R3, -RZ, RZ, 0.7080078125, -0.052093505859375 ;  /* 0x39aaaaabff037435 */ /* 0x000fe200000001ff */
[----:B----4-:R-:W-:Y:S01]  /*0d10*/  FADD R14, R16, R15 ;  /* 0x0000000f100e7221 */ /* 0x010fe20000000000 */
[----:B---3--:R-:W-:-:S04]  /*0d20*/  IMAD.WIDE.U32 R10, R19, 0x8, R10 ;  /* 0x00000008130a7825 */ /* 0x008fc800078e000a */
[----:B------:R-:W-:Y:S01]  /*0d30*/  FFMA R4, R5, R17, R4 ;  /* 0x0000001105047223 */ /* 0x000fe20000000004 */
[----:B------:R-:W-:Y:S01]  /*0d40*/  FFMA R14, R17, R18, R14 ;  /* 0x00000012110e7223 */ /* 0x000fe2000000000e */
[----:B0-----:R-:W-:Y:S01]  /*0d50*/  IMAD.WIDE.U32 R8, R19, 0x8, R8 ;  /* 0x0000000813087825 */ /* 0x001fe200078e0008 */
[----:B------:R-:W-:-:S03]  /*0d60*/  MOV R15, R11 ;  /* 0x0000000b000f7202 */ /* 0x000fc60000000f00 */
[----:B------:R-:W-:Y:S01]  /*0d70*/  FFMA R2, R14, R3, 9.9999999747524270788e-07 ;  /* 0x358637bd0e027423 */ /* 0x000fe20000000003 */
[----:B------:R-:W-:Y:S02]  /*0d80*/  MOV R3, R7 ;  /* 0x0000000700037202 */ /* 0x000fe40000000f00 */
[----:B------:R-:W-:Y:S02]  /*0d90*/  MOV R14, R10 ;  /* 0x0000000a000e7202 */ /* 0x000fe40000000f00 */
[----:B------:R-:W-:Y:S01]  /*0da0*/  MOV R16, R8 ;  /* 0x0000000800107202 */ /* 0x000fe20000000f00 */
[----:B------:R-:W0:Y:S01]  /*0db0*/  MUFU.RSQ R2, R2 ;  /* 0x0000000200027308 */ /* 0x000e220000001400 */
[----:B------:R-:W-:-:S07]  /*0dc0*/  MOV R17, R9 ;  /* 0x0000000900117202 */ /* 0x000fce0000000f00 */
.L_x_1:
[----:B------:R-:W2:Y:S04]  /*0dd0*/  LDG.E.EL.64 R20, desc[UR4][R16.64+0x1800] ;  /* 0x0018000410147981 */ /* 0x000ea8000c2e1b00 */
[----:B------:R-:W3:Y:S04]  /*0de0*/  LDG.E.EL.64 R18, desc[UR4][R14.64+0x1800] ;  /* 0x001800040e127981 */ /* 0x000ee8000c2e1b00 */
[----:B0-----:R-:W4:Y:S04]  /*0df0*/  LDG.E.EL.64 R10, desc[UR4][R14.64] ;  /* 0x000000040e0a7981 */ /* 0x001f28000c2e1b00 */
[----:B------:R-:W5:Y:S01]  /*0e00*/  LDG.E.EL.64 R8, desc[UR4][R16.64] ;  /* 0x0000000410087981 */ /* 0x000f62000c2e1b00 */
[----:B------:R-:W-:-:S02]  /*0e10*/  IADD3 R25, R25, 0x8, RZ ;  /* 0x0000000819197810 */ /* 0x000fc40007ffe0ff */
[C---:B--2---:R-:W-:Y:S02]  /*0e20*/  PRMT R7, R21.reuse, 0x7632, R7 ;  /* 0x0000763215077816 */ /* 0x044fe40000000007 */
[----:B------:R-:W-:Y:S02]  /*0e30*/  SHF.L.U32 R23, R21, 0x10, RZ ;  /* 0x0000001015177819 */ /* 0x000fe400000006ff */
[----:B------:R-:W-:Y:S02]  /*0e40*/  PRMT R5, R20, 0x7632, R5 ;  /* 0x0000763214057816 */ /* 0x000fe40000000005 */
[C---:B---3--:R-:W-:Y:S02]  /*0e50*/  PRMT R21, R18.reuse, 0x7632, R21 ;  /* 0x0000763212157816 */ /* 0x048fe40000000015 */
[----:B------:R-:W-:Y:S02]  /*0e60*/  SHF.L.U32 R27, R18, 0x10, RZ ;  /* 0x00000010121b7819 */ /* 0x000fe400000006ff */
[----:B------:R-:W-:-:S02]  /*0e70*/  SHF.L.U32 R18, R5, 0x10, RZ ;  /* 0x0000001005127819 */ /* 0x000fc400000006ff */
[----:B------:R-:W-:Y:S02]  /*0e80*/  SHF.L.U32 R21, R21, 0x10, RZ ;  /* 0x0000001015157819 */ /* 0x000fe400000006ff */
[----:B------:R-:W-:Y:S02]  /*0e90*/  PRMT R24, R19, 0x7632, R24 ;  /* 0x0000763213187816 */ /* 0x000fe40000000018 */
[----:B------:R-:W-:Y:S01]  /*0ea0*/  SHF.L.U32 R22, R7, 0x10, RZ ;  /* 0x0000001007167819 */ /* 0x000fe200000006ff */
[----:B------:R-:W-:Y:S01]  /*0eb0*/  FADD R7, R18, R21 ;  /* 0x0000001512077221 */ /* 0x000fe20000000000 */
[----:B------:R-:W-:Y:S01]  /*0ec0*/  SHF.L.U32 R26, R19, 0x10, RZ ;  /* 0x00000010131a7819 */ /* 0x000fe200000006ff */
[----:B------:R-:W-:Y:S01]  /*0ed0*/  IMAD.U32 R19, R24, 0x10000, RZ ;  /* 0x0001000018137824 */ /* 0x000fe200078e00ff */
[----:B----4-:R-:W-:Y:S02]  /*0ee0*/  SHF.L.U32 R21, R10, 0x10, RZ ;  /* 0x000000100a157819 */ /* 0x010fe400000006ff */
[----:B-----5:R-:W-:Y:S01]  /*0ef0*/  PRMT R10, R8, 0x7632, R10 ;  /* 0x00007632080a7816 */ /* 0x020fe2000000000a */
[----:B------:R-:W-:Y:S01]  /*0f00*/  FADD R22, R22, R19 ;  /* 0x0000001316167221 */ /* 0x000fe20000000000 */
[----:B------:R-:W-:-:S02]  /*0f10*/  SHF.L.U32 R20, R20, 0x10, RZ ;  /* 0x0000001014147819 */ /* 0x000fc400000006ff */
[----:B------:R-:W-:Y:S02]  /*0f20*/  PRMT R19, R10, 0x7632, R19 ;  /* 0x000076320a137816 */ /* 0x000fe40000000013 */
[----:B------:R-:W-:Y:S01]  /*0f30*/  SHF.L.U32 R18, R8, 0x10, RZ ;  /* 0x0000001008127819 */ /* 0x000fe200000006ff */
[----:B------:R-:W-:Y:S01]  /*0f40*/  FADD R5, R20, R27 ;  /* 0x0000001b14057221 */ /* 0x000fe20000000000 */
[----:B------:R-:W-:Y:S02]  /*0f50*/  SHF.L.U32 R10, R10, 0x10, RZ ;  /* 0x000000100a0a7819 */ /* 0x000fe400000006ff */
[----:B------:R-:W-:Y:S02]  /*0f60*/  SHF.L.U32 R19, R19, 0x10, RZ ;  /* 0x0000001013137819 */ /* 0x000fe400000006ff */
[----:B------:R-:W-:Y:S01]  /*0f70*/  IADD3 R27, R0, R25, RZ ;  /* 0x00000019001b7210 */ /* 0x000fe20007ffe0ff */
[----:B------:R-:W-:Y:S01]  /*0f80*/  FADD R8, R18, R21 ;  /* 0x0000001512087221 */ /* 0x000fe20000000000 */
[----:B------:R-:W-:Y:S01]  /*0f90*/  MOV R18, R6 ;  /* 0x0000000600127202 */ /* 0x000fe20000000f00 */
[----:B------:R-:W-:Y:S01]  /*0fa0*/  FADD R10, R10, R19 ;  /* 0x000000130a0a7221 */ /* 0x000fe20000000000 */
[----:B------:R-:W-:Y:S01]  /*0fb0*/  MOV R19, R3 ;  /* 0x0000000300137202 */ /* 0x000fe20000000f00 */
[----:B------:R-:W-:-:S05]  /*0fc0*/  IMAD.WIDE R20, R27, 0x2, R12 ;  /* 0x000000021b147825 */ /* 0x000fca00078e020c */
[----:B------:R-:W2:Y:S04]  /*0fd0*/  LDG.E.EL.64 R18, desc[UR4][R18.64] ;  /* 0x0000000412127981 */ /* 0x000ea8000c2e1b00 */
[----:B------:R-:W3:Y:S01]  /*0fe0*/  LDG.E.EF.64 R20, desc[UR4][R20.64] ;  /* 0x0000000414147981 */ /* 0x000ee2000c0e1b00 */
[----:B------:R-:W-:Y:S01]  /*0ff0*/  SHF.L.U32 R24, R9, 0x10, RZ ;  /* 0x0000001009187819 */ /* 0x000fe200000006ff */
[----:B------:R-:W-:Y:S01]  /*1000*/  IMAD.U32 R29, R11, 0x10000, RZ ;  /* 0x000100000b1d7824 */ /* 0x000fe200078e00ff */
[----:B------:R-:W-:Y:S02]  /*1010*/  PRMT R9, R9, 0x7632, R9 ;  /* 0x0000763209097816 */ /* 0x000fe40000000009 */
[----:B------:R-:W-:Y:S01]  /*1020*/  PRMT R11, R11, 0x7632, R11 ;  /* 0x000076320b0b7816 */ /* 0x000fe2000000000b */
[----:B------:R-:W-:Y:S01]  /*1030*/  FADD R23, R23, R26 ;  /* 0x0000001a17177221 */ /* 0x000fe20000000000 */
[----:B------:R-:W-:-:S02]  /*1040*/  SHF.L.U32 R9, R9, 0x10, RZ ;  /* 0x0000001009097819 */ /* 0x000fc400000006ff */
[----:B------:R-:W-:-:S05]  /*1050*/  SHF.L.U32 R26, R11, 0x10, RZ ;  /* 0x000000100b1a7819 */ /* 0x000fca00000006ff */
[----:B------:R-:W-:Y:S01]  /*1060*/  FADD R11, R9, R26 ;  /* 0x0000001a090b7221 */ /* 0x000fe20000000000 */
[----:B------:R-:W-:Y:S01]  /*1070*/  FADD R24, R24, R29 ;  /* 0x0000001d18187221 */ /* 0x000fe20000000000 */
[----:B------:R-:W-:Y:S01]  /*1080*/  FADD R23, R23, 1 ;  /* 0x3f80000017177421 */ /* 0x000fe20000000000 */
[----:B------:R-:W-:Y:S01]  /*1090*/  FADD R7, R7, 1 ;  /* 0x3f80000007077421 */ /* 0x000fe20000000000 */
[----:B------:R-:W-:Y:S01]  /*10a0*/  FADD R22, R22, 1 ;  /* 0x3f80000016167421 */ /* 0x000fe20000000000 */
[----:B------:R-:W-:Y:S02]  /*10b0*/  ISETP.GE.U32.AND P0, PT, R25, 0xbf8, PT ;  /* 0x00000bf81900780c */ /* 0x000fe40003f06070 */
[----:B------:R-:W-:Y:S02]  /*10c0*/  IADD3 R6, P3, R6, 0x10, RZ ;  /* 0x0000001006067810 */ /* 0x000fe40007f7e0ff */
[----:B------:R-:W-:Y:S02]  /*10d0*/  IADD3 R14, P1, R14, 0x10, RZ ;  /* 0x000000100e0e7810 */ /* 0x000fe40007f3e0ff */
[----:B------:R-:W-:-:S02]  /*10e0*/  IADD3 R16, P2, R16, 0x10, RZ ;  /* 0x0000001010107810 */ /* 0x000fc40007f5e0ff */
[----:B------:R-:W-:Y:S02]  /*10f0*/  IADD3.X R15, RZ, R15, RZ, P1, !PT ;  /* 0x0000000fff0f7210 */ /* 0x000fe40000ffe4ff */
[----:B------:R-:W-:Y:S02]  /*1100*/  IADD3.X R17, RZ, R17, RZ, P2, !PT ;  /* 0x00000011ff117210 */ /* 0x000fe400017fe4ff */
[----:B------:R-:W-:Y:S02]  /*1110*/  IADD3.X R3, RZ, R3, RZ, P3, !PT ;  /* 0x00000003ff037210 */ /* 0x000fe40001ffe4ff */
[----:B--2---:R-:W-:Y:S02]  /*1120*/  SHF.L.U32 R26, R18, 0x10, RZ ;  /* 0x00000010121a7819 */ /* 0x004fe400000006ff */
[----:B---3--:R-:W-:Y:S02]  /*1130*/  SHF.L.U32 R9, R20, 0x10, RZ ;  /* 0x0000001014097819 */ /* 0x008fe400000006ff */
[----:B------:R-:W-:-:S03]  /*1140*/  PRMT R29, R18, 0x7632, R29 ;  /* 0x00007632121d7816 */ /* 0x000fc6000000001d */
[----:B------:R-:W-:Y:S01]  /*1150*/  FADD R26, R9, R26 ;  /* 0x0000001a091a7221 */ /* 0x000fe20000000000 */
[----:B------:R-:W-:-:S03]  /*1160*/  PRMT R9, R20, 0x7632, R9 ;  /* 0x0000763214097816 */ /* 0x000fc60000000009 */
[----:B------:R-:W-:Y:S01]  /*1170*/  FADD R26, -R4, R26 ;  /* 0x0000001a041a7221 */ /* 0x000fe20000000100 */
[----:B------:R-:W-:Y:S01]  /*1180*/  SHF.L.U32 R29, R29, 0x10, RZ ;  /* 0x000000101d1d7819 */ /* 0x000fe200000006ff */
[----:B------:R-:W-:Y:S01]  /*1190*/  FADD R20, R5, 1 ;  /* 0x3f80000005147421 */ /* 0x000fe20000000000 */
[----:B------:R-:W-:Y:S02]  /*11a0*/  IMAD.U32 R18, R9, 0x10000, RZ ;  /* 0x0001000009127824 */ /* 0x000fe400078e00ff */
[----:B------:R-:W-:Y:S01]  /*11b0*/  FMUL R5, R2, R26 ;  /* 0x0000001a02057220 */ /* 0x000fe20000400000 */
[----:B------:R-:W-:Y:S01]  /*11c0*/  PRMT R9, R19, 0x7632, R9 ;  /* 0x0000763213097816 */ /* 0x000fe20000000009 */
[----:B------:R-:W-:Y:S02]  /*11d0*/  FADD R29, R18, R29 ;  /* 0x0000001d121d7221 */ /* 0x000fe40000000000 */
[----:B------:R-:W-:Y:S01]  /*11e0*/  FFMA R5, R5, R20, R8 ;  /* 0x0000001405057223 */ /* 0x000fe20000000008 */
[----:B------:R-:W-:-:S02]  /*11f0*/  SHF.L.U32 R18, R19, 0x10, RZ ;  /* 0x0000001013127819 */ /* 0x000fc400000006ff */
[C---:B------:R-:W-:Y:S02]  /*1200*/  SHF.L.U32 R8, R21.reuse, 0x10, RZ ;  /* 0x0000001015087819 */ /* 0x040fe400000006ff */
[----:B------:R-:W-:-:S03]  /*1210*/  PRMT R21, R21, 0x7632, R21 ;  /* 0x0000763215157816 */ /* 0x000fc60000000015 */
[----:B------:R-:W-:Y:S01]  /*1220*/  FADD R19, R8, R18 ;  /* 0x0000001208137221 */ /* 0x000fe20000000000 */
[----:B------:R-:W-:Y:S02]  /*1230*/  SHF.L.U32 R18, R9, 0x10, RZ ;  /* 0x0000001009127819 */ /* 0x000fe400000006ff */
[----:B------:R-:W0:Y:S01]  /*1240*/  LDC.64 R8, c[0x0][0x230] ;  /* 0x00008c00ff087b82 */ /* 0x000e220000000a00 */
[----:B------:R-:W-:Y:S01]  /*1250*/  SHF.L.U32 R21, R21, 0x10, RZ ;  /* 0x0000001015157819 */ /* 0x000fe200000006ff */
[----:B------:R-:W-:-:S04]  /*1260*/  FADD R19, -R4, R19 ;  /* 0x0000001304137221 */ /* 0x000fc80000000100 */
[----:B------:R-:W-:Y:S01]  /*1270*/  FADD R21, R21, R18 ;  /* 0x0000001215157221 */ /* 0x000fe20000000000 */
[----:B------:R-:W-:-:S03]  /*1280*/  FADD R29, -R4, R29 ;  /* 0x0000001d041d7221 */ /* 0x000fc60000000100 */
[----:B------:R-:W-:Y:S01]  /*1290*/  FADD R21, -R4, R21 ;  /* 0x0000001504157221 */ /* 0x000fe20000000100 */
[C---:B------:R-:W-:Y:S01]  /*12a0*/  FMUL R19, R2.reuse, R19 ;  /* 0x0000001302137220 */ /* 0x040fe20000400000 */
[C---:B------:R-:W-:Y:S02]  /*12b0*/  FMUL R29, R2.reuse, R29 ;  /* 0x0000001d021d7220 */ /* 0x040fe40000400000 */
[----:B------:R-:W-:Y:S01]  /*12c0*/  FMUL R18, R2, R21 ;  /* 0x0000001502127220 */ /* 0x000fe20000400000 */
[----:B------:R-:W-:Y:S01]  /*12d0*/  FFMA R19, R19, R23, R24 ;  /* 0x0000001713137223 */ /* 0x000fe20000000018 */
[----:B------:R-:W-:Y:S02]  /*12e0*/  FFMA R10, R29, R7, R10 ;  /* 0x000000071d0a7223 */ /* 0x000fe4000000000a */
[----:B------:R-:W-:-:S03]  /*12f0*/  FFMA R18, R18, R22, R11 ;  /* 0x0000001612127223 */ /* 0x000fc6000000000b */
[----:B------:R-:W-:Y:S02]  /*1300*/  F2FP.BF16.F32.PACK_AB R10, R10, R5 ;  /* 0x000000050a0a723e */ /* 0x000fe400000010ff */
[----:B------:R-:W-:Y:S01]  /*1310*/  F2FP.BF16.F32.PACK_AB R11, R18, R19 ;  /* 0x00000013120b723e */ /* 0x000fe200000010ff */
[----:B0-----:R-:W-:-:S05]  /*1320*/  IMAD.WIDE R8, R27, 0x2, R8 ;  /* 0x000000021b087825 */ /* 0x001fca00078e0208 */
[----:B------:R0:W-:Y:S01]  /*1330*/  STG.E.64 desc[UR4][R8.64], R10 ;  /* 0x0000000a08007986 */ /* 0x0001e2000c101b04 */
[----:B------:R-:W-:Y:S05]  /*1340*/  @!P0 BRA `(.L_x_1) ;  /* 0xfffffff800a08947 */ /* 0x000fea000383ffff */
[----:B------:R-:W-:Y:S05]  /*1350*/  EXIT ;  /* 0x000000000000794d */ /* 0x000fea0003800000 */
.L_x_2:
[----:B------:R-:W-:-:S00]  /*1360*/  BRA `(.L_x_2) ;  /* 0xfffffffc00fc7947 */ /* 0x000fc0000383ffff */
[----:B------:R-:W-:-:S00]  /*1370*/  NOP ;  /* 0x0000000000007918 */ /* 0x000fc00000000000 */
        /* <DEDUP_REMOVED lines=8> */
.L_x_3:


//--------------------- .nv.global.init           --------------------------
	.section	.nv.global.init,"aw",@progbits
.nv.global.init:
	.type		_$_str,@object
	.size		_$_str,(.L_0 - _$_str)
_$_str:
        /*0000*/ 	.byte	0x5f, 0x5f, 0x43, 0x55, 0x44, 0x41, 0x5f, 0x46, 0x54, 0x5a, 0x00
.L_0:


//--------------------- .nv.constant0.triton_     --------------------------
	.section	.nv.constant0.triton_,"a",@progbits
	.sectionflags	@""
	.align	4
.nv.constant0.triton_:
	.zero		576
